//
// Generated by NVIDIA NVVM Compiler
//
// Compiler Build ID: CL-36424714
// Cuda compilation tools, release 13.0, V13.0.88
// Based on NVVM 20.0.0
//

.version 9.0
.target sm_100
.address_size 64

	// .globl	_Z15reductionKernelPfS_i
// _ZZ15reductionKernelPfS_iE10sharedData has been demoted

.visible .entry _Z15reductionKernelPfS_i(
	.param .u64 .ptr .align 1 _Z15reductionKernelPfS_i_param_0,
	.param .u64 .ptr .align 1 _Z15reductionKernelPfS_i_param_1,
	.param .u32 _Z15reductionKernelPfS_i_param_2
)
{
	.reg .pred 	%p<13>;
	.reg .b32 	%r<9>;
	.reg .b32 	%f<36>;
	.reg .b64 	%rd<9>;
	// demoted variable
	.shared .align 4 .b8 _ZZ15reductionKernelPfS_iE10sharedData[4096];
	ld.param.u64 	%rd1, [_Z15reductionKernelPfS_i_param_0];
	ld.param.u64 	%rd2, [_Z15reductionKernelPfS_i_param_1];
	ld.param.u32 	%r5, [_Z15reductionKernelPfS_i_param_2];
	mov.u32 	%r1, %tid.x;
	mov.u32 	%r2, %ctaid.x;
	mov.u32 	%r6, %ntid.x;
	mad.lo.s32 	%r3, %r2, %r6, %r1;
	setp.ge.s32 	%p1, %r3, %r5;
	mov.f32 	%f35, 0f00000000;
	@%p1 bra 	$L__BB0_2;
	cvta.to.global.u64 	%rd3, %rd1;
	mul.wide.s32 	%rd4, %r3, 4;
	add.s64 	%rd5, %rd3, %rd4;
	ld.global.f32 	%f35, [%rd5];
$L__BB0_2:
	shl.b32 	%r7, %r1, 2;
	mov.u32 	%r8, _ZZ15reductionKernelPfS_iE10sharedData;
	add.s32 	%r4, %r8, %r7;
	st.shared.f32 	[%r4], %f35;
	bar.sync 	0;
	setp.gt.u32 	%p2, %r1, 511;
	@%p2 bra 	$L__BB0_4;
	ld.shared.f32 	%f4, [%r4+2048];
	ld.shared.f32 	%f5, [%r4];
	add.f32 	%f6, %f4, %f5;
	st.shared.f32 	[%r4], %f6;
$L__BB0_4:
	bar.sync 	0;
	setp.gt.u32 	%p3, %r1, 255;
	@%p3 bra 	$L__BB0_6;
	ld.shared.f32 	%f7, [%r4+1024];
	ld.shared.f32 	%f8, [%r4];
	add.f32 	%f9, %f7, %f8;
	st.shared.f32 	[%r4], %f9;
$L__BB0_6:
	bar.sync 	0;
	setp.gt.u32 	%p4, %r1, 127;
	@%p4 bra 	$L__BB0_8;
	ld.shared.f32 	%f10, [%r4+512];
	ld.shared.f32 	%f11, [%r4];
	add.f32 	%f12, %f10, %f11;
	st.shared.f32 	[%r4], %f12;
$L__BB0_8:
	bar.sync 	0;
	setp.gt.u32 	%p5, %r1, 63;
	@%p5 bra 	$L__BB0_10;
	ld.shared.f32 	%f13, [%r4+256];
	ld.shared.f32 	%f14, [%r4];
	add.f32 	%f15, %f13, %f14;
	st.shared.f32 	[%r4], %f15;
$L__BB0_10:
	bar.sync 	0;
	setp.gt.u32 	%p6, %r1, 31;
	@%p6 bra 	$L__BB0_12;
	ld.shared.f32 	%f16, [%r4+128];
	ld.shared.f32 	%f17, [%r4];
	add.f32 	%f18, %f16, %f17;
	st.shared.f32 	[%r4], %f18;
$L__BB0_12:
	bar.sync 	0;
	setp.gt.u32 	%p7, %r1, 15;
	@%p7 bra 	$L__BB0_14;
	ld.shared.f32 	%f19, [%r4+64];
	ld.shared.f32 	%f20, [%r4];
	add.f32 	%f21, %f19, %f20;
	st.shared.f32 	[%r4], %f21;
$L__BB0_14:
	bar.sync 	0;
	setp.gt.u32 	%p8, %r1, 7;
	@%p8 bra 	$L__BB0_16;
	ld.shared.f32 	%f22, [%r4+32];
	ld.shared.f32 	%f23, [%r4];
	add.f32 	%f24, %f22, %f23;
	st.shared.f32 	[%r4], %f24;
$L__BB0_16:
	bar.sync 	0;
	setp.gt.u32 	%p9, %r1, 3;
	@%p9 bra 	$L__BB0_18;
	ld.shared.f32 	%f25, [%r4+16];
	ld.shared.f32 	%f26, [%r4];
	add.f32 	%f27, %f25, %f26;
	st.shared.f32 	[%r4], %f27;
$L__BB0_18:
	bar.sync 	0;
	setp.gt.u32 	%p10, %r1, 1;
	@%p10 bra 	$L__BB0_20;
	ld.shared.f32 	%f28, [%r4+8];
	ld.shared.f32 	%f29, [%r4];
	add.f32 	%f30, %f28, %f29;
	st.shared.f32 	[%r4], %f30;
$L__BB0_20:
	bar.sync 	0;
	setp.ne.s32 	%p11, %r1, 0;
	@%p11 bra 	$L__BB0_22;
	ld.shared.f32 	%f31, [_ZZ15reductionKernelPfS_iE10sharedData+4];
	ld.shared.f32 	%f32, [%r4];
	add.f32 	%f33, %f31, %f32;
	st.shared.f32 	[%r4], %f33;
$L__BB0_22:
	setp.ne.s32 	%p12, %r1, 0;
	bar.sync 	0;
	@%p12 bra 	$L__BB0_24;
	ld.shared.f32 	%f34, [_ZZ15reductionKernelPfS_iE10sharedData];
	cvta.to.global.u64 	%rd6, %rd2;
	mul.wide.u32 	%rd7, %r2, 4;
	add.s64 	%rd8, %rd6, %rd7;
	st.global.f32 	[%rd8], %f34;
$L__BB0_24:
	ret;

}


// ===== COMPILED SASS (sm_100) =====

	.target	sm_100

	.elftype	@"ET_EXEC"


//--------------------- .note.nv.tkinfo           --------------------------
	.section	.note.nv.tkinfo,"",@"SHT_NOTE"
	.sectionflags	@"SHF_NOTE_NV_TKINFO"
	.tkinfo
        /*0018*/ 	.word	0x00000002
        /*0030*/ 	.string	""
        /*0030*/ 	.string	"ptxas"
        /*0030*/ 	.string	"Cuda compilation tools, release 13.0, V13.0.88"
        /*0030*/ 	.string	"Build cuda_13.0.r13.0/compiler.36424714_0"
        /*0030*/ 	.string	"-arch sm_100 -m 64 "



//--------------------- .note.nv.cuinfo           --------------------------
	.section	.note.nv.cuinfo,"",@"SHT_NOTE"
	.sectionflags	@"SHF_NOTE_NV_CUINFO"
        /*0018*/ 	.short	0x0002
        /*001a*/ 	.short	0x0064
        /*001c*/ 	.short	0x0082
	.zero		2


//--------------------- .nv.info                  --------------------------
	.section	.nv.info,"",@"SHT_CUDA_INFO"
	.align	4


	//----- nvinfo : EIATTR_REGCOUNT
	.align		4
        /*0000*/ 	.byte	0x04, 0x2f
        /*0002*/ 	.short	(.L_1 - .L_0)
	.align		4
.L_0:
        /*0004*/ 	.word	index@(_Z15reductionKernelPfS_i)
        /*0008*/ 	.word	0x0000000c


	//----- nvinfo : EIATTR_FRAME_SIZE
	.align		4
.L_1:
        /*000c*/ 	.byte	0x04, 0x11
        /*000e*/ 	.short	(.L_3 - .L_2)
	.align		4
.L_2:
        /*0010*/ 	.word	index@(_Z15reductionKernelPfS_i)
        /*0014*/ 	.word	0x00000000


	//----- nvinfo : EIATTR_MIN_STACK_SIZE
	.align		4
.L_3:
        /*0018*/ 	.byte	0x04, 0x12
        /*001a*/ 	.short	(.L_5 - .L_4)
	.align		4
.L_4:
        /*001c*/ 	.word	index@(_Z15reductionKernelPfS_i)
        /*0020*/ 	.word	0x00000000
.L_5:


//--------------------- .nv.compat                --------------------------
	.section	.nv.compat,"",@"SHT_CUDA_COMPAT_INFO"
	.align	4
        /*0000*/ 	.byte	0x02, 0x09, 0x00, 0x00, 0x02, 0x02, 0x01, 0x00, 0x02, 0x05, 0x05, 0x00, 0x03, 0x07, 0x01, 0x01
        /*0010*/ 	.byte	0x02, 0x03, 0x00, 0x00, 0x02, 0x06, 0x01, 0x00, 0x04, 0x0b, 0x08, 0x00, 0x09, 0x00, 0x00, 0x00
        /*0020*/ 	.byte	0x00, 0x00, 0x00, 0x00


//--------------------- .nv.info._Z15reductionKernelPfS_i --------------------------
	.section	.nv.info._Z15reductionKernelPfS_i,"",@"SHT_CUDA_INFO"
	.sectionflags	@""
	.align	4


	//----- nvinfo : EIATTR_CUDA_API_VERSION
	.align		4
        /*0000*/ 	.byte	0x04, 0x37
        /*0002*/ 	.short	(.L_7 - .L_6)
.L_6:
        /*0004*/ 	.word	0x00000082


	//----- nvinfo : EIATTR_KPARAM_INFO
	.align		4
.L_7:
        /*0008*/ 	.byte	0x04, 0x17
        /*000a*/ 	.short	(.L_9 - .L_8)
.L_8:
        /*000c*/ 	.word	0x00000000
        /*0010*/ 	.short	0x0002
        /*0012*/ 	.short	0x0010
        /*0014*/ 	.byte	0x00, 0xf0, 0x11, 0x00


	//----- nvinfo : EIATTR_KPARAM_INFO
	.align		4
.L_9:
        /*0018*/ 	.byte	0x04, 0x17
        /*001a*/ 	.short	(.L_11 - .L_10)
.L_10:
        /*001c*/ 	.word	0x00000000
        /*0020*/ 	.short	0x0001
        /*0022*/ 	.short	0x0008
        /*0024*/ 	.byte	0x00, 0xf5, 0x21, 0x00


	//----- nvinfo : EIATTR_KPARAM_INFO
	.align		4
.L_11:
        /*0028*/ 	.byte	0x04, 0x17
        /*002a*/ 	.short	(.L_13 - .L_12)
.L_12:
        /*002c*/ 	.word	0x00000000
        /*0030*/ 	.short	0x0000
        /*0032*/ 	.short	0x0000
        /*0034*/ 	.byte	0x00, 0xf5, 0x21, 0x00


	//----- nvinfo : EIATTR_SPARSE_MMA_MASK
	.align		4
.L_13:
        /*0038*/ 	.byte	0x03, 0x50
        /*003a*/ 	.short	0x0000


	//----- nvinfo : EIATTR_MAXREG_COUNT
	.align		4
        /*003c*/ 	.byte	0x03, 0x1b
        /*003e*/ 	.short	0x00ff


	//----- nvinfo : EIATTR_NUM_BARRIERS
	.align		4
        /*0040*/ 	.byte	0x02, 0x4c
        /*0042*/ 	.byte	0x01
	.zero		1


	//----- nvinfo : EIATTR_MERCURY_ISA_VERSION
	.align		4
        /*0044*/ 	.byte	0x03, 0x5f
        /*0046*/ 	.short	0x0101


	//----- nvinfo : EIATTR_VRC_CTA_INIT_COUNT
	.align		4
        /*0048*/ 	.byte	0x02, 0x4a
	.zero		1
	.zero		1


	//----- nvinfo : EIATTR_EXIT_INSTR_OFFSETS
	.align		4
        /*004c*/ 	.byte	0x04, 0x1c
        /*004e*/ 	.short	(.L_15 - .L_14)


	//   ....[0]....
.L_14:
        /*0050*/ 	.word	0x000004e0


	//   ....[1]....
        /*0054*/ 	.word	0x00000530


	//----- nvinfo : EIATTR_CBANK_PARAM_SIZE
	.align		4
.L_15:
        /*0058*/ 	.byte	0x03, 0x19
        /*005a*/ 	.short	0x0014


	//----- nvinfo : EIATTR_PARAM_CBANK
	.align		4
        /*005c*/ 	.byte	0x04, 0x0a
        /*005e*/ 	.short	(.L_17 - .L_16)
	.align		4
.L_16:
        /*0060*/ 	.word	index@(.nv.constant0._Z15reductionKernelPfS_i)
        /*0064*/ 	.short	0x0380
        /*0066*/ 	.short	0x0014


	//----- nvinfo : EIATTR_SW_WAR
	.align		4
.L_17:
        /*0068*/ 	.byte	0x04, 0x36
        /*006a*/ 	.short	(.L_19 - .L_18)
.L_18:
        /*006c*/ 	.word	0x00000008
.L_19:


//--------------------- .nv.callgraph             --------------------------
	.section	.nv.callgraph,"",@"SHT_CUDA_CALLGRAPH"
	.align	4
	.sectionentsize	8
	.align		4
        /*0000*/ 	.word	0x00000000
	.align		4
        /*0004*/ 	.word	0xffffffff
	.align		4
        /*0008*/ 	.word	0x00000000
	.align		4
        /*000c*/ 	.word	0xfffffffe
	.align		4
        /*0010*/ 	.word	0x00000000
	.align		4
        /*0014*/ 	.word	0xfffffffd
	.align		4
        /*0018*/ 	.word	0x00000000
	.align		4
        /*001c*/ 	.word	0xfffffffc


//--------------------- .text._Z15reductionKernelPfS_i --------------------------
	.section	.text._Z15reductionKernelPfS_i,"ax",@progbits
	.align	128
        .global         _Z15reductionKernelPfS_i
        .type           _Z15reductionKernelPfS_i,@function
        .size           _Z15reductionKernelPfS_i,(.L_x_1 - _Z15reductionKernelPfS_i)
        .other          _Z15reductionKernelPfS_i,@"STO_CUDA_ENTRY STV_DEFAULT"
_Z15reductionKernelPfS_i:
.text._Z15reductionKernelPfS_i:
[----:B------:R-:W-:Y:S01]  /*0000*/  LDC R1, c[0x0][0x37c] ;  /* 0x0000df00ff017b82 */ /* 0x000fe20000000800 */
[----:B------:R-:W0:Y:S01]  /*0010*/  S2R R3, SR_TID.X ;  /* 0x0000000000037919 */ /* 0x000e220000002100 */
[----:B------:R-:W0:Y:S01]  /*0020*/  LDCU UR4, c[0x0][0x360] ;  /* 0x00006c00ff0477ac */ /* 0x000e220008000800 */
[----:B------:R-:W-:Y:S01]  /*0030*/  HFMA2 R9, -RZ, RZ, 0, 0 ;  /* 0x00000000ff097431 */ /* 0x000fe200000001ff */
[----:B------:R-:W0:Y:S01]  /*0040*/  S2R R0, SR_CTAID.X ;  /* 0x0000000000007919 */ /* 0x000e220000002500 */
[----:B------:R-:W1:Y:S01]  /*0050*/  LDCU UR5, c[0x0][0x390] ;  /* 0x00007200ff0577ac */ /* 0x000e620008000800 */
[----:B------:R-:W2:Y:S01]  /*0060*/  LDCU.64 UR6, c[0x0][0x358] ;  /* 0x00006b00ff0677ac */ /* 0x000ea20008000a00 */
[----:B0-----:R-:W-:-:S05]  /*0070*/  IMAD R7, R0, UR4, R3 ;  /* 0x0000000400077c24 */ /* 0x001fca000f8e0203 */
[----:B-1----:R-:W-:-:S13]  /*0080*/  ISETP.GE.AND P0, PT, R7, UR5, PT ;  /* 0x0000000507007c0c */ /* 0x002fda000bf06270 */
[----:B------:R-:W0:Y:S02]  /*0090*/  @!P0 LDC.64 R4, c[0x0][0x380] ;  /* 0x0000e000ff048b82 */ /* 0x000e240000000a00 */
[----:B0-----:R-:W-:-:S05]  /*00a0*/  @!P0 IMAD.WIDE R4, R7, 0x4, R4 ;  /* 0x0000000407048825 */ /* 0x001fca00078e0204 */
[----:B--2---:R-:W2:Y:S01]  /*00b0*/  @!P0 LDG.E R9, desc[UR6][R4.64] ;  /* 0x0000000604098981 */ /* 0x004ea2000c1e1900 */
[----:B------:R-:W0:Y:S01]  /*00c0*/  S2UR UR5, SR_CgaCtaId ;  /* 0x00000000000579c3 */ /* 0x000e220000008800 */
[----:B------:R-:W-:Y:S01]  /*00d0*/  UMOV UR4, 0x400 ;  /* 0x0000040000047882 */ /* 0x000fe20000000000 */
[C---:B------:R-:W-:Y:S02]  /*00e0*/  ISETP.GT.U32.AND P0, PT, R3.reuse, 0x1ff, PT ;  /* 0x000001ff0300780c */ /* 0x040fe40003f04070 */
[----:B------:R-:W-:Y:S01]  /*00f0*/  ISETP.GT.U32.AND P1, PT, R3, 0xff, PT ;  /* 0x000000ff0300780c */ /* 0x000fe20003f24070 */
[----:B0-----:R-:W-:-:S06]  /*0100*/  ULEA UR4, UR5, UR4, 0x18 ;  /* 0x0000000405047291 */ /* 0x001fcc000f8ec0ff */
[----:B------:R-:W-:-:S05]  /*0110*/  LEA R2, R3, UR4, 0x2 ;  /* 0x0000000403027c11 */ /* 0x000fca000f8e10ff */
[----:B--2---:R-:W-:Y:S01]  /*0120*/  STS [R2], R9 ;  /* 0x0000000902007388 */ /* 0x004fe20000000800 */
[----:B------:R-:W-:Y:S06]  /*0130*/  BAR.SYNC.DEFER_BLOCKING 0x0 ;  /* 0x0000000000007b1d */ /* 0x000fec0000010000 */
[----:B------:R-:W-:Y:S04]  /*0140*/  @!P0 LDS R6, [R2+0x800] ;  /* 0x0008000002068984 */ /* 0x000fe80000000800 */
[----:B------:R-:W0:Y:S02]  /*0150*/  @!P0 LDS R7, [R2] ;  /* 0x0000000002078984 */ /* 0x000e240000000800 */
[----:B0-----:R-:W-:-:S05]  /*0160*/  @!P0 FADD R7, R6, R7 ;  /* 0x0000000706078221 */ /* 0x001fca0000000000 */
[----:B------:R-:W-:Y:S01]  /*0170*/  @!P0 STS [R2], R7 ;  /* 0x0000000702008388 */ /* 0x000fe20000000800 */
[----:B------:R-:W-:Y:S01]  /*0180*/  BAR.SYNC.DEFER_BLOCKING 0x0 ;  /* 0x0000000000007b1d */ /* 0x000fe20000010000 */
[----:B------:R-:W-:-:S05]  /*0190*/  ISETP.GT.U32.AND P0, PT, R3, 0x7f, PT ;  /* 0x0000007f0300780c */ /* 0x000fca0003f04070 */
        /* <DEDUP_REMOVED lines=41> */
[----:B------:R-:W-:-:S05]  /*0430*/  ISETP.NE.AND P1, PT, R3, RZ, PT ;  /* 0x000000ff0300720c */ /* 0x000fca0003f25270 */
[----:B------:R-:W-:Y:S04]  /*0440*/  @!P0 LDS R4, [R2+0x8] ;  /* 0x0000080002048984 */ /* 0x000fe80000000800 */
[----:B------:R-:W0:Y:S02]  /*0450*/  @!P0 LDS R9, [R2] ;  /* 0x0000000002098984 */ /* 0x000e240000000800 */
[----:B0-----:R-:W-:-:S05]  /*0460*/  @!P0 FADD R9, R4, R9 ;  /* 0x0000000904098221 */ /* 0x001fca0000000000 */
[----:B------:R-:W-:Y:S01]  /*0470*/  @!P0 STS [R2], R9 ;  /* 0x0000000902008388 */ /* 0x000fe20000000800 */
[----:B------:R-:W-:Y:S06]  /*0480*/  BAR.SYNC.DEFER_BLOCKING 0x0 ;  /* 0x0000000000007b1d */ /* 0x000fec0000010000 */
[----:B------:R-:W-:Y:S04]  /*0490*/  @!P1 LDS R3, [UR4+0x4] ;  /* 0x00000404ff039984 */ /* 0x000fe80008000800 */
[----:B------:R-:W0:Y:S02]  /*04a0*/  @!P1 LDS R4, [R2] ;  /* 0x0000000002049984 */ /* 0x000e240000000800 */
[----:B0-----:R-:W-:-:S05]  /*04b0*/  @!P1 FADD R3, R3, R4 ;  /* 0x0000000403039221 */ /* 0x001fca0000000000 */
[----:B------:R0:W-:Y:S01]  /*04c0*/  @!P1 STS [R2], R3 ;  /* 0x0000000302009388 */ /* 0x0001e20000000800 */
[----:B------:R-:W-:Y:S06]  /*04d0*/  BAR.SYNC.DEFER_BLOCKING 0x0 ;  /* 0x0000000000007b1d */ /* 0x000fec0000010000 */
[----:B------:R-:W-:Y:S05]  /*04e0*/  @P1 EXIT ;  /* 0x000000000000194d */ /* 0x000fea0003800000 */
[----:B------:R-:W1:Y:S01]  /*04f0*/  LDS R5, [UR4] ;  /* 0x00000004ff057984 */ /* 0x000e620008000800 */
[----:B0-----:R-:W0:Y:S02]  /*0500*/  LDC.64 R2, c[0x0][0x388] ;  /* 0x0000e200ff027b82 */ /* 0x001e240000000a00 */
[----:B0-----:R-:W-:-:S05]  /*0510*/  IMAD.WIDE.U32 R2, R0, 0x4, R2 ;  /* 0x0000000400027825 */ /* 0x001fca00078e0002 */
[----:B-1----:R-:W-:Y:S01]  /*0520*/  STG.E desc[UR6][R2.64], R5 ;  /* 0x0000000502007986 */ /* 0x002fe2000c101906 */
[----:B------:R-:W-:Y:S05]  /*0530*/  EXIT ;  /* 0x000000000000794d */ /* 0x000fea0003800000 */
.L_x_0:
[----:B------:R-:W-:-:S00]  /*0540*/  BRA `(.L_x_0) ;  /* 0xfffffffc00fc7947 */ /* 0x000fc0000383ffff */
[----:B------:R-:W-:-:S00]  /*0550*/  NOP ;  /* 0x0000000000007918 */ /* 0x000fc00000000000 */
        /* <DEDUP_REMOVED lines=10> */
.L_x_1:


//--------------------- .nv.shared._Z15reductionKernelPfS_i --------------------------
	.section	.nv.shared._Z15reductionKernelPfS_i,"aw",@nobits
	.sectionflags	@""
	.align	4
.nv.shared._Z15reductionKernelPfS_i:
	.zero		5120


//--------------------- .nv.shared.reserved.0     --------------------------
	.section	.nv.shared.reserved.0,"aw",@nobits
	.weak		__nv_reservedSMEM_offset_0_alias
	.size		__nv_reservedSMEM_offset_0_alias, 0, 64
	.other		__nv_reservedSMEM_offset_0_alias,@"STO_CUDA_RESERVED_SHARED STV_DEFAULT"
__nv_reservedSMEM_offset_0_alias:
	.zero		0
	.zero		64


//--------------------- .nv.constant0._Z15reductionKernelPfS_i --------------------------
	.section	.nv.constant0._Z15reductionKernelPfS_i,"a",@progbits
	.sectionflags	@""
	.align	4
.nv.constant0._Z15reductionKernelPfS_i:
	.zero		916


//--------------------- SYMBOLS --------------------------

	.type		.nv.reservedSmem.offset0,@object
	.size		.nv.reservedSmem.offset0,0x4
	.type		.nv.reservedSmem.cap,@object
	.size		.nv.reservedSmem.cap,0x4
